	.headerflags	@"EF_CUDA_TEXMODE_UNIFIED EF_CUDA_64BIT_ADDRESS EF_CUDA_ACCELERATORS EF_CUDA_SM90 EF_CUDA_VIRTUAL_SM(EF_CUDA_SM90)"
	.elftype	@"ET_EXEC"


//--------------------- .nv.info                  --------------------------
	.section	.nv.info,"",@"SHT_CUDA_INFO"
	.align	4


	//----- nvinfo : EIATTR_REGCOUNT
	.align		4
        /*0000*/ 	.byte	0x04, 0x2f
        /*0002*/ 	.short	(.L_3 - .L_2)
	.align		4
.L_2:
        /*0004*/ 	.word	index@(triton_poi_fused__native_batch_norm_legit_no_training_add_24)
        /*0008*/ 	.word	0x00000013


	//----- nvinfo : EIATTR_MIN_STACK_SIZE
	.align		4
.L_3:
        /*000c*/ 	.byte	0x04, 0x12
        /*000e*/ 	.short	(.L_5 - .L_4)
	.align		4
.L_4:
        /*0010*/ 	.word	index@(triton_poi_fused__native_batch_norm_legit_no_training_add_24)
        /*0014*/ 	.word	0x00000000


	//----- nvinfo : EIATTR_FRAME_SIZE
	.align		4
.L_5:
        /*0018*/ 	.byte	0x04, 0x11
        /*001a*/ 	.short	(.L_7 - .L_6)
	.align		4
.L_6:
        /*001c*/ 	.word	index@(triton_poi_fused__native_batch_norm_legit_no_training_add_24)
        /*0020*/ 	.word	0x00000000


	//----- nvinfo : EIATTR_MIN_STACK_SIZE
	.align		4
.L_7:
        /*0024*/ 	.byte	0x04, 0x12
        /*0026*/ 	.short	(.L_9 - .L_8)
	.align		4
.L_8:
        /*0028*/ 	.word	index@(triton_poi_fused__native_batch_norm_legit_no_training_add_24)
        /*002c*/ 	.word	0x00000000
.L_9:


//--------------------- .nv.info.triton_poi_fused__native_batch_norm_legit_no_training_add_24 --------------------------
	.section	.nv.info.triton_poi_fused__native_batch_norm_legit_no_training_add_24,"",@"SHT_CUDA_INFO"
	.sectionflags	@""
	.align	4


	//----- nvinfo : EIATTR_CUDA_API_VERSION
	.align		4
        /*0000*/ 	.byte	0x04, 0x37
        /*0002*/ 	.short	(.L_11 - .L_10)
.L_10:
        /*0004*/ 	.word	0x0000007c


	//----- nvinfo : EIATTR_KPARAM_INFO
	.align		4
.L_11:
        /*0008*/ 	.byte	0x04, 0x17
        /*000a*/ 	.short	(.L_13 - .L_12)
.L_12:
        /*000c*/ 	.word	0x00000000
        /*0010*/ 	.short	0x0007
        /*0012*/ 	.short	0x0038
        /*0014*/ 	.byte	0x00, 0xf0, 0x11, 0x00


	//----- nvinfo : EIATTR_KPARAM_INFO
	.align		4
.L_13:
        /*0018*/ 	.byte	0x04, 0x17
        /*001a*/ 	.short	(.L_15 - .L_14)
.L_14:
        /*001c*/ 	.word	0x00000000
        /*0020*/ 	.short	0x0006
        /*0022*/ 	.short	0x0030
        /*0024*/ 	.byte	0x00, 0xf4, 0x21, 0x00


	//----- nvinfo : EIATTR_KPARAM_INFO
	.align		4
.L_15:
        /*0028*/ 	.byte	0x04, 0x17
        /*002a*/ 	.short	(.L_17 - .L_16)
.L_16:
        /*002c*/ 	.word	0x00000000
        /*0030*/ 	.short	0x0005
        /*0032*/ 	.short	0x0028
        /*0034*/ 	.byte	0x00, 0xf4, 0x21, 0x00


	//----- nvinfo : EIATTR_KPARAM_INFO
	.align		4
.L_17:
        /*0038*/ 	.byte	0x04, 0x17
        /*003a*/ 	.short	(.L_19 - .L_18)
.L_18:
        /*003c*/ 	.word	0x00000000
        /*0040*/ 	.short	0x0004
        /*0042*/ 	.short	0x0020
        /*0044*/ 	.byte	0x00, 0xf4, 0x21, 0x00


	//----- nvinfo : EIATTR_KPARAM_INFO
	.align		4
.L_19:
        /*0048*/ 	.byte	0x04, 0x17
        /*004a*/ 	.short	(.L_21 - .L_20)
.L_20:
        /*004c*/ 	.word	0x00000000
        /*0050*/ 	.short	0x0003
        /*0052*/ 	.short	0x0018
        /*0054*/ 	.byte	0x00, 0xf4, 0x21, 0x00


	//----- nvinfo : EIATTR_KPARAM_INFO
	.align		4
.L_21:
        /*0058*/ 	.byte	0x04, 0x17
        /*005a*/ 	.short	(.L_23 - .L_22)
.L_22:
        /*005c*/ 	.word	0x00000000
        /*0060*/ 	.short	0x0002
        /*0062*/ 	.short	0x0010
        /*0064*/ 	.byte	0x00, 0xf4, 0x21, 0x00


	//----- nvinfo : EIATTR_KPARAM_INFO
	.align		4
.L_23:
        /*0068*/ 	.byte	0x04, 0x17
        /*006a*/ 	.short	(.L_25 - .L_24)
.L_24:
        /*006c*/ 	.word	0x00000000
        /*0070*/ 	.short	0x0001
        /*0072*/ 	.short	0x0008
        /*0074*/ 	.byte	0x00, 0xf4, 0x21, 0x00


	//----- nvinfo : EIATTR_KPARAM_INFO
	.align		4
.L_25:
        /*0078*/ 	.byte	0x04, 0x17
        /*007a*/ 	.short	(.L_27 - .L_26)
.L_26:
        /*007c*/ 	.word	0x00000000
        /*0080*/ 	.short	0x0000
        /*0082*/ 	.short	0x0000
        /*0084*/ 	.byte	0x00, 0xf4, 0x21, 0x00


	//----- nvinfo : EIATTR_SPARSE_MMA_MASK
	.align		4
.L_27:
        /*0088*/ 	.byte	0x03, 0x50
        /*008a*/ 	.short	0x0000


	//----- nvinfo : EIATTR_MAXREG_COUNT
	.align		4
        /*008c*/ 	.byte	0x03, 0x1b
        /*008e*/ 	.short	0x00ff


	//----- nvinfo : EIATTR_EXIT_INSTR_OFFSETS
	.align		4
        /*0090*/ 	.byte	0x04, 0x1c
        /*0092*/ 	.short	(.L_29 - .L_28)


	//   ....[0]....
.L_28:
        /*0094*/ 	.word	0x000002e0


	//----- nvinfo : EIATTR_REQNTID
	.align		4
.L_29:
        /*0098*/ 	.byte	0x04, 0x10
        /*009a*/ 	.short	(.L_31 - .L_30)
.L_30:
        /*009c*/ 	.word	0x00000080
        /*00a0*/ 	.word	0x00000001
        /*00a4*/ 	.word	0x00000001


	//----- nvinfo : EIATTR_CBANK_PARAM_SIZE
	.align		4
.L_31:
        /*00a8*/ 	.byte	0x03, 0x19
        /*00aa*/ 	.short	0x003c


	//----- nvinfo : EIATTR_PARAM_CBANK
	.align		4
        /*00ac*/ 	.byte	0x04, 0x0a
        /*00ae*/ 	.short	(.L_33 - .L_32)
	.align		4
.L_32:
        /*00b0*/ 	.word	index@(.nv.constant0.triton_poi_fused__native_batch_norm_legit_no_training_add_24)
        /*00b4*/ 	.short	0x0210
        /*00b6*/ 	.short	0x003c


	//----- nvinfo : EIATTR_SW_WAR
	.align		4
.L_33:
        /*00b8*/ 	.byte	0x04, 0x36
        /*00ba*/ 	.short	(.L_35 - .L_34)
.L_34:
        /*00bc*/ 	.word	0x00000008
.L_35:


//--------------------- .nv.callgraph             --------------------------
	.section	.nv.callgraph,"",@"SHT_CUDA_CALLGRAPH"
	.align	4
	.sectionentsize	8
	.align		4
        /*0000*/ 	.word	0x00000000
	.align		4
        /*0004*/ 	.word	0xffffffff
	.align		4
        /*0008*/ 	.word	0x00000000
	.align		4
        /*000c*/ 	.word	0xfffffffe
	.align		4
        /*0010*/ 	.word	0x00000000
	.align		4
        /*0014*/ 	.word	0xfffffffd
	.align		4
        /*0018*/ 	.word	0x00000000
	.align		4
        /*001c*/ 	.word	0xfffffffc


//--------------------- .nv.constant4             --------------------------
	.section	.nv.constant4,"a",@progbits
	.align	8
	.align		8
.nv.constant4:
        /*0000*/ 	.dword	_$_str
	.align		8
        /*0008*/ 	.dword	_$_str_$_2


//--------------------- .text.triton_poi_fused__native_batch_norm_legit_no_training_add_24 --------------------------
	.section	.text.triton_poi_fused__native_batch_norm_legit_no_training_add_24,"ax",@progbits
	.align	128
        .global         triton_poi_fused__native_batch_norm_legit_no_training_add_24
        .type           triton_poi_fused__native_batch_norm_legit_no_training_add_24,@function
        .size           triton_poi_fused__native_batch_norm_legit_no_training_add_24,(.L_x_1 - triton_poi_fused__native_batch_norm_legit_no_training_add_24)
        .other          triton_poi_fused__native_batch_norm_legit_no_training_add_24,@"STO_CUDA_ENTRY STV_DEFAULT"
triton_poi_fused__native_batch_norm_legit_no_training_add_24:
.text.triton_poi_fused__native_batch_norm_legit_no_training_add_24:
[----:B------:R-:W-:Y:S01]  /*0000*/  LDC R1, c[0x0][0x28] ;  /* 0x00000a00ff017b82 */ /* 0x000fe20000000800 */
[----:B------:R-:W1:Y:S07]  /*0010*/  S2R R0, SR_TID.X ;  /* 0x0000000000007919 */ /* 0x000e6e0000002100 */
[----:B------:R-:W2:Y:S01]  /*0020*/  LDC.64 R8, c[0x0][0x220] ;  /* 0x00008800ff087b82 */ /* 0x000ea20000000a00 */
[----:B------:R-:W-:Y:S01]  /*0030*/  ULDC.64 UR4, c[0x0][0x208] ;  /* 0x0000820000047ab9 */ /* 0x000fe20000000a00 */
[----:B------:R-:W3:Y:S06]  /*0040*/  S2R R3, SR_CTAID.X ;  /* 0x0000000000037919 */ /* 0x000eec0000002500 */
[----:B------:R-:W4:Y:S08]  /*0050*/  LDC.64 R6, c[0x0][0x218] ;  /* 0x00008600ff067b82 */ /* 0x000f300000000a00 */
[----:B------:R-:W5:Y:S08]  /*0060*/  LDC.64 R4, c[0x0][0x210] ;  /* 0x00008400ff047b82 */ /* 0x000f700000000a00 */
[----:B------:R-:W5:Y:S01]  /*0070*/  LDC.64 R10, c[0x0][0x228] ;  /* 0x00008a00ff0a7b82 */ /* 0x000f620000000a00 */
[----:B-1----:R-:W-:-:S07]  /*0080*/  LOP3.LUT R0, R0, 0x7f, RZ, 0xc0, !PT ;  /* 0x0000007f00007812 */ /* 0x002fce00078ec0ff */
[----:B------:R-:W1:Y:S01]  /*0090*/  LDC.64 R12, c[0x0][0x230] ;  /* 0x00008c00ff0c7b82 */ /* 0x000e620000000a00 */
[----:B---3--:R-:W-:-:S05]  /*00a0*/  LEA R0, R3, R0, 0x7 ;  /* 0x0000000003007211 */ /* 0x008fca00078e38ff */
[----:B------:R-:W-:-:S05]  /*00b0*/  IMAD.HI R2, R0, 0x2aaaaaab, RZ ;  /* 0x2aaaaaab00027827 */ /* 0x000fca00078e02ff */
[----:B------:R-:W-:-:S04]  /*00c0*/  SHF.R.U32.HI R3, RZ, 0x1f, R2 ;  /* 0x0000001fff037819 */ /* 0x000fc80000011602 */
[----:B------:R-:W-:-:S05]  /*00d0*/  LEA.HI R3, R2, R3, RZ, 0x19 ;  /* 0x0000000302037211 */ /* 0x000fca00078fc8ff */
[----:B------:R-:W-:Y:S02]  /*00e0*/  IMAD R15, R3, -0x300, R0 ;  /* 0xfffffd00030f7824 */ /* 0x000fe400078e0200 */
[----:B------:R-:W3:Y:S02]  /*00f0*/  LDC.64 R2, c[0x0][0x238] ;  /* 0x00008e00ff027b82 */ /* 0x000ee40000000a00 */
[----:B--2---:R-:W-:-:S05]  /*0100*/  IMAD.WIDE R8, R15, 0x4, R8 ;  /* 0x000000040f087825 */ /* 0x004fca00078e0208 */
[----:B------:R1:W2:Y:S01]  /*0110*/  LDG.E.EL R16, desc[UR4][R8.64] ;  /* 0x0000000408107981 */ /* 0x0002a2000c2e1900 */
[----:B----4-:R-:W-:-:S04]  /*0120*/  IMAD.WIDE R6, R15, 0x4, R6 ;  /* 0x000000040f067825 */ /* 0x010fc800078e0206 */
[C---:B-----5:R-:W-:Y:S02]  /*0130*/  IMAD.WIDE R4, R0.reuse, 0x4, R4 ;  /* 0x0000000400047825 */ /* 0x060fe400078e0204 */
[----:B------:R4:W5:Y:S02]  /*0140*/  LDG.E.EL R7, desc[UR4][R6.64] ;  /* 0x0000000406077981 */ /* 0x000964000c2e1900 */
[C---:B0-----:R-:W-:Y:S02]  /*0150*/  IMAD.WIDE R10, R15.reuse, 0x4, R10 ;  /* 0x000000040f0a7825 */ /* 0x041fe400078e020a */
[----:B------:R0:W5:Y:S02]  /*0160*/  LDG.E R14, desc[UR4][R4.64] ;  /* 0x00000004040e7981 */ /* 0x000164000c1e1900 */
[----:B-1----:R-:W-:Y:S02]  /*0170*/  IMAD.WIDE R8, R15, 0x4, R12 ;  /* 0x000000040f087825 */ /* 0x002fe400078e020c */
[----:B------:R-:W5:Y:S02]  /*0180*/  LDG.E.EL R10, desc[UR4][R10.64] ;  /* 0x000000040a0a7981 */ /* 0x000f64000c2e1900 */
[----:B---3--:R-:W-:-:S02]  /*0190*/  IMAD.WIDE R2, R0, 0x4, R2 ;  /* 0x0000000400027825 */ /* 0x008fc400078e0202 */
[----:B------:R-:W3:Y:S01]  /*01a0*/  LDG.E.EL R9, desc[UR4][R8.64] ;  /* 0x0000000408097981 */ /* 0x000ee2000c2e1900 */
[----:B----4-:R-:W-:Y:S01]  /*01b0*/  HFMA2.MMA R6, -RZ, RZ, 1.625, 0 ;  /* 0x3e800000ff067435 */ /* 0x010fe200000001ff */
[----:B0-----:R-:W0:Y:S02]  /*01c0*/  LDC.64 R4, c[0x0][0x240] ;  /* 0x00009000ff047b82 */ /* 0x001e240000000a00 */
[----:B------:R0:W4:Y:S02]  /*01d0*/  LDG.E R12, desc[UR4][R2.64] ;  /* 0x00000004020c7981 */ /* 0x000124000c1e1900 */
[----:B0-----:R-:W-:-:S04]  /*01e0*/  IMAD.WIDE R2, R0, 0x4, R4 ;  /* 0x0000000400027825 */ /* 0x001fc800078e0204 */
[----:B--2---:R-:W-:-:S04]  /*01f0*/  FADD R16, R16, 9.9999997473787516356e-06 ;  /* 0x3727c5ac10107421 */ /* 0x004fc80000000000 */
[----:B------:R-:W0:Y:S02]  /*0200*/  MUFU.SQRT R13, R16 ;  /* 0x00000010000d7308 */ /* 0x000e240000002000 */
[C---:B0-----:R-:W-:Y:S02]  /*0210*/  FSETP.GT.AND P0, PT, R13.reuse, 8.50705917302346158658e+37, PT ;  /* 0x7e8000000d00780b */ /* 0x041fe40003f04000 */
[----:B------:R-:W-:-:S11]  /*0220*/  FSETP.GEU.AND P1, PT, R13, 1.175494350822287508e-38, PT ;  /* 0x008000000d00780b */ /* 0x000fd60003f2e000 */
[----:B------:R-:W-:-:S04]  /*0230*/  @P0 FMUL R13, R13, 0.25 ;  /* 0x3e8000000d0d0820 */ /* 0x000fc80000400000 */
[----:B------:R-:W-:-:S06]  /*0240*/  @!P1 FMUL R13, R13, 16777216 ;  /* 0x4b8000000d0d9820 */ /* 0x000fcc0000400000 */
[----:B------:R-:W0:Y:S01]  /*0250*/  MUFU.RCP R13, R13 ;  /* 0x0000000d000d7308 */ /* 0x000e220000001000 */
[----:B------:R-:W-:Y:S01]  /*0260*/  FSEL R6, R6, 1, P0 ;  /* 0x3f80000006067808 */ /* 0x000fe20000000000 */
[----:B-----5:R-:W-:-:S04]  /*0270*/  FADD R7, R14, -R7 ;  /* 0x800000070e077221 */ /* 0x020fc80000000000 */
[----:B------:R-:W-:-:S04]  /*0280*/  @!P1 FMUL R6, R6, 16777216 ;  /* 0x4b80000006069820 */ /* 0x000fc80000400000 */
[----:B0-----:R-:W-:-:S04]  /*0290*/  FMUL R6, R13, R6 ;  /* 0x000000060d067220 */ /* 0x001fc80000400000 */
[----:B------:R-:W-:-:S04]  /*02a0*/  FMUL R6, R7, R6 ;  /* 0x0000000607067220 */ /* 0x000fc80000400000 */
[----:B---3--:R-:W-:-:S04]  /*02b0*/  FFMA R9, R10, R6, R9 ;  /* 0x000000060a097223 */ /* 0x008fc80000000009 */
[----:B----4-:R-:W-:-:S05]  /*02c0*/  FADD R9, R12, R9 ;  /* 0x000000090c097221 */ /* 0x010fca0000000000 */
[----:B------:R-:W-:Y:S01]  /*02d0*/  STG.E desc[UR4][R2.64], R9 ;  /* 0x0000000902007986 */ /* 0x000fe2000c101904 */
[----:B------:R-:W-:Y:S05]  /*02e0*/  EXIT ;  /* 0x000000000000794d */ /* 0x000fea0003800000 */
.L_x_0:
[----:B------:R-:W-:-:S00]  /*02f0*/  BRA `(.L_x_0) ;  /* 0xfffffffc00fc7947 */ /* 0x000fc0000383ffff */
[----:B------:R-:W-:-:S00]  /*0300*/  NOP ;  /* 0x0000000000007918 */ /* 0x000fc00000000000 */
[----:B------:R-:W-:-:S00]  /*0310*/  NOP ;  /* 0x0000000000007918 */ /* 0x000fc00000000000 */
[----:B------:R-:W-:-:S00]  /*0320*/  NOP ;  /* 0x0000000000007918 */ /* 0x000fc00000000000 */
[----:B------:R-:W-:-:S00]  /*0330*/  NOP ;  /* 0x0000000000007918 */ /* 0x000fc00000000000 */
[----:B------:R-:W-:-:S00]  /*0340*/  NOP ;  /* 0x0000000000007918 */ /* 0x000fc00000000000 */
[----:B------:R-:W-:-:S00]  /*0350*/  NOP ;  /* 0x0000000000007918 */ /* 0x000fc00000000000 */
[----:B------:R-:W-:-:S00]  /*0360*/  NOP ;  /* 0x0000000000007918 */ /* 0x000fc00000000000 */
[----:B------:R-:W-:-:S00]  /*0370*/  NOP ;  /* 0x0000000000007918 */ /* 0x000fc00000000000 */
.L_x_1:


//--------------------- .nv.global.init           --------------------------
	.section	.nv.global.init,"aw",@progbits
.nv.global.init:
	.type		_$_str,@object
	.size		_$_str,(_$_str_$_2 - _$_str)
_$_str:
        /*0000*/ 	.byte	0x5f, 0x5f, 0x43, 0x55, 0x44, 0x41, 0x5f, 0x46, 0x54, 0x5a, 0x00
	.type		_$_str_$_2,@object
	.size		_$_str_$_2,(.L_1 - _$_str_$_2)
_$_str_$_2:
        /*000b*/ 	.byte	0x5f, 0x5f, 0x43, 0x55, 0x44, 0x41, 0x5f, 0x50, 0x52, 0x45, 0x43, 0x5f, 0x53, 0x51, 0x52, 0x54
        /*001b*/ 	.byte	0x00
.L_1:


//--------------------- .nv.constant0.triton_poi_fused__native_batch_norm_legit_no_training_add_24 --------------------------
	.section	.nv.constant0.triton_poi_fused__native_batch_norm_legit_no_training_add_24,"a",@progbits
	.sectionflags	@""
	.align	4
.nv.constant0.triton_poi_fused__native_batch_norm_legit_no_training_add_24:
	.zero		588
